	.headerflags	@"EF_CUDA_TEXMODE_UNIFIED EF_CUDA_64BIT_ADDRESS EF_CUDA_ACCELERATORS EF_CUDA_SM90 EF_CUDA_VIRTUAL_SM(EF_CUDA_SM90)"
	.elftype	@"ET_EXEC"


//--------------------- .nv.info                  --------------------------
	.section	.nv.info,"",@"SHT_CUDA_INFO"
	.align	4


	//----- nvinfo : EIATTR_REGCOUNT
	.align		4
        /*0000*/ 	.byte	0x04, 0x2f
        /*0002*/ 	.short	(.L_2 - .L_1)
	.align		4
.L_1:
        /*0004*/ 	.word	index@(triton_per_fused__native_batch_norm_legit_18)
        /*0008*/ 	.word	0x0000001c


	//----- nvinfo : EIATTR_MIN_STACK_SIZE
	.align		4
.L_2:
        /*000c*/ 	.byte	0x04, 0x12
        /*000e*/ 	.short	(.L_4 - .L_3)
	.align		4
.L_3:
        /*0010*/ 	.word	index@(triton_per_fused__native_batch_norm_legit_18)
        /*0014*/ 	.word	0x00000000


	//----- nvinfo : EIATTR_FRAME_SIZE
	.align		4
.L_4:
        /*0018*/ 	.byte	0x04, 0x11
        /*001a*/ 	.short	(.L_6 - .L_5)
	.align		4
.L_5:
        /*001c*/ 	.word	index@(triton_per_fused__native_batch_norm_legit_18)
        /*0020*/ 	.word	0x00000000


	//----- nvinfo : EIATTR_MIN_STACK_SIZE
	.align		4
.L_6:
        /*0024*/ 	.byte	0x04, 0x12
        /*0026*/ 	.short	(.L_8 - .L_7)
	.align		4
.L_7:
        /*0028*/ 	.word	index@(triton_per_fused__native_batch_norm_legit_18)
        /*002c*/ 	.word	0x00000000
.L_8:


//--------------------- .nv.info.triton_per_fused__native_batch_norm_legit_18 --------------------------
	.section	.nv.info.triton_per_fused__native_batch_norm_legit_18,"",@"SHT_CUDA_INFO"
	.sectionflags	@""
	.align	4


	//----- nvinfo : EIATTR_CUDA_API_VERSION
	.align		4
        /*0000*/ 	.byte	0x04, 0x37
        /*0002*/ 	.short	(.L_10 - .L_9)
.L_9:
        /*0004*/ 	.word	0x0000007c


	//----- nvinfo : EIATTR_KPARAM_INFO
	.align		4
.L_10:
        /*0008*/ 	.byte	0x04, 0x17
        /*000a*/ 	.short	(.L_12 - .L_11)
.L_11:
        /*000c*/ 	.word	0x00000000
        /*0010*/ 	.short	0x0005
        /*0012*/ 	.short	0x0024
        /*0014*/ 	.byte	0x00, 0xf0, 0x11, 0x00


	//----- nvinfo : EIATTR_KPARAM_INFO
	.align		4
.L_12:
        /*0018*/ 	.byte	0x04, 0x17
        /*001a*/ 	.short	(.L_14 - .L_13)
.L_13:
        /*001c*/ 	.word	0x00000000
        /*0020*/ 	.short	0x0004
        /*0022*/ 	.short	0x0020
        /*0024*/ 	.byte	0x00, 0xf0, 0x11, 0x00


	//----- nvinfo : EIATTR_KPARAM_INFO
	.align		4
.L_14:
        /*0028*/ 	.byte	0x04, 0x17
        /*002a*/ 	.short	(.L_16 - .L_15)
.L_15:
        /*002c*/ 	.word	0x00000000
        /*0030*/ 	.short	0x0003
        /*0032*/ 	.short	0x0018
        /*0034*/ 	.byte	0x00, 0xf4, 0x21, 0x00


	//----- nvinfo : EIATTR_KPARAM_INFO
	.align		4
.L_16:
        /*0038*/ 	.byte	0x04, 0x17
        /*003a*/ 	.short	(.L_18 - .L_17)
.L_17:
        /*003c*/ 	.word	0x00000000
        /*0040*/ 	.short	0x0002
        /*0042*/ 	.short	0x0010
        /*0044*/ 	.byte	0x00, 0xf4, 0x21, 0x00


	//----- nvinfo : EIATTR_KPARAM_INFO
	.align		4
.L_18:
        /*0048*/ 	.byte	0x04, 0x17
        /*004a*/ 	.short	(.L_20 - .L_19)
.L_19:
        /*004c*/ 	.word	0x00000000
        /*0050*/ 	.short	0x0001
        /*0052*/ 	.short	0x0008
        /*0054*/ 	.byte	0x00, 0xf4, 0x21, 0x00


	//----- nvinfo : EIATTR_KPARAM_INFO
	.align		4
.L_20:
        /*0058*/ 	.byte	0x04, 0x17
        /*005a*/ 	.short	(.L_22 - .L_21)
.L_21:
        /*005c*/ 	.word	0x00000000
        /*0060*/ 	.short	0x0000
        /*0062*/ 	.short	0x0000
        /*0064*/ 	.byte	0x00, 0xf4, 0x21, 0x00


	//----- nvinfo : EIATTR_SPARSE_MMA_MASK
	.align		4
.L_22:
        /*0068*/ 	.byte	0x03, 0x50
        /*006a*/ 	.short	0x0000


	//----- nvinfo : EIATTR_MAXREG_COUNT
	.align		4
        /*006c*/ 	.byte	0x03, 0x1b
        /*006e*/ 	.short	0x00ff


	//----- nvinfo : EIATTR_COOP_GROUP_MASK_REGIDS
	.align		4
        /*0070*/ 	.byte	0x04, 0x29
        /*0072*/ 	.short	(.L_24 - .L_23)


	//   ....[0]....
.L_23:
        /*0074*/ 	.word	0xffffffff


	//   ....[1]....
        /*0078*/ 	.word	0xffffffff


	//   ....[2]....
        /*007c*/ 	.word	0xffffffff


	//   ....[3]....
        /*0080*/ 	.word	0xffffffff


	//   ....[4]....
        /*0084*/ 	.word	0xffffffff


	//   ....[5]....
        /*0088*/ 	.word	0xffffffff


	//   ....[6]....
        /*008c*/ 	.word	0xffffffff


	//   ....[7]....
        /*0090*/ 	.word	0xffffffff


	//   ....[8]....
        /*0094*/ 	.word	0xffffffff


	//   ....[9]....
        /*0098*/ 	.word	0xffffffff


	//   ....[10]....
        /*009c*/ 	.word	0xffffffff


	//   ....[11]....
        /*00a0*/ 	.word	0xffffffff


	//   ....[12]....
        /*00a4*/ 	.word	0xffffffff


	//   ....[13]....
        /*00a8*/ 	.word	0xffffffff


	//   ....[14]....
        /*00ac*/ 	.word	0xffffffff


	//   ....[15]....
        /*00b0*/ 	.word	0xffffffff


	//   ....[16]....
        /*00b4*/ 	.word	0xffffffff


	//   ....[17]....
        /*00b8*/ 	.word	0xffffffff


	//   ....[18]....
        /*00bc*/ 	.word	0xffffffff


	//   ....[19]....
        /*00c0*/ 	.word	0xffffffff


	//----- nvinfo : EIATTR_COOP_GROUP_INSTR_OFFSETS
	.align		4
.L_24:
        /*00c4*/ 	.byte	0x04, 0x28
        /*00c6*/ 	.short	(.L_26 - .L_25)


	//   ....[0]....
.L_25:
        /*00c8*/ 	.word	0x00000240


	//   ....[1]....
        /*00cc*/ 	.word	0x00000260


	//   ....[2]....
        /*00d0*/ 	.word	0x00000270


	//   ....[3]....
        /*00d4*/ 	.word	0x00000280


	//   ....[4]....
        /*00d8*/ 	.word	0x000002b0


	//   ....[5]....
        /*00dc*/ 	.word	0x000002e0


	//   ....[6]....
        /*00e0*/ 	.word	0x00000310


	//   ....[7]....
        /*00e4*/ 	.word	0x00000340


	//   ....[8]....
        /*00e8*/ 	.word	0x00000410


	//   ....[9]....
        /*00ec*/ 	.word	0x00000430


	//   ....[10]....
        /*00f0*/ 	.word	0x00000530


	//   ....[11]....
        /*00f4*/ 	.word	0x00000570


	//   ....[12]....
        /*00f8*/ 	.word	0x00000590


	//   ....[13]....
        /*00fc*/ 	.word	0x000005a0


	//   ....[14]....
        /*0100*/ 	.word	0x000005e0


	//   ....[15]....
        /*0104*/ 	.word	0x00000650


	//   ....[16]....
        /*0108*/ 	.word	0x00000660


	//   ....[17]....
        /*010c*/ 	.word	0x00000670


	//   ....[18]....
        /*0110*/ 	.word	0x000007b0


	//   ....[19]....
        /*0114*/ 	.word	0x000007d0


	//----- nvinfo : EIATTR_EXIT_INSTR_OFFSETS
	.align		4
.L_26:
        /*0118*/ 	.byte	0x04, 0x1c
        /*011a*/ 	.short	(.L_28 - .L_27)


	//   ....[0]....
.L_27:
        /*011c*/ 	.word	0x00000940


	//   ....[1]....
        /*0120*/ 	.word	0x00000990


	//----- nvinfo : EIATTR_REQNTID
	.align		4
.L_28:
        /*0124*/ 	.byte	0x04, 0x10
        /*0126*/ 	.short	(.L_30 - .L_29)
.L_29:
        /*0128*/ 	.word	0x00000080
        /*012c*/ 	.word	0x00000001
        /*0130*/ 	.word	0x00000001


	//----- nvinfo : EIATTR_CBANK_PARAM_SIZE
	.align		4
.L_30:
        /*0134*/ 	.byte	0x03, 0x19
        /*0136*/ 	.short	0x0028


	//----- nvinfo : EIATTR_PARAM_CBANK
	.align		4
        /*0138*/ 	.byte	0x04, 0x0a
        /*013a*/ 	.short	(.L_32 - .L_31)
	.align		4
.L_31:
        /*013c*/ 	.word	index@(.nv.constant0.triton_per_fused__native_batch_norm_legit_18)
        /*0140*/ 	.short	0x0210
        /*0142*/ 	.short	0x0028


	//----- nvinfo : EIATTR_SW_WAR
	.align		4
.L_32:
        /*0144*/ 	.byte	0x04, 0x36
        /*0146*/ 	.short	(.L_34 - .L_33)
.L_33:
        /*0148*/ 	.word	0x00000008
.L_34:


//--------------------- .nv.callgraph             --------------------------
	.section	.nv.callgraph,"",@"SHT_CUDA_CALLGRAPH"
	.align	4
	.sectionentsize	8
	.align		4
        /*0000*/ 	.word	0x00000000
	.align		4
        /*0004*/ 	.word	0xffffffff
	.align		4
        /*0008*/ 	.word	0x00000000
	.align		4
        /*000c*/ 	.word	0xfffffffe
	.align		4
        /*0010*/ 	.word	0x00000000
	.align		4
        /*0014*/ 	.word	0xfffffffd
	.align		4
        /*0018*/ 	.word	0x00000000
	.align		4
        /*001c*/ 	.word	0xfffffffc


//--------------------- .nv.constant4             --------------------------
	.section	.nv.constant4,"a",@progbits
	.align	8
	.align		8
.nv.constant4:
        /*0000*/ 	.dword	_$_str


//--------------------- .text.triton_per_fused__native_batch_norm_legit_18 --------------------------
	.section	.text.triton_per_fused__native_batch_norm_legit_18,"ax",@progbits
	.sectionflags	@"SHF_BARRIERS=1"
	.align	128
        .global         triton_per_fused__native_batch_norm_legit_18
        .type           triton_per_fused__native_batch_norm_legit_18,@function
        .size           triton_per_fused__native_batch_norm_legit_18,(.L_x_1 - triton_per_fused__native_batch_norm_legit_18)
        .other          triton_per_fused__native_batch_norm_legit_18,@"STO_CUDA_ENTRY STV_DEFAULT"
triton_per_fused__native_batch_norm_legit_18:
.text.triton_per_fused__native_batch_norm_legit_18:
[----:B------:R-:W0:Y:S02]  /*0000*/  LDC R1, c[0x0][0x28] ;  /* 0x00000a00ff017b82 */ /* 0x000e240000000800 */
[----:B------:R-:W1:Y:S01]  /*0010*/  S2R R3, SR_CTAID.X ;  /* 0x0000000000037919 */ /* 0x000e620000002500 */
[----:B------:R-:W2:Y:S01]  /*0020*/  LDC.64 R6, c[0x0][0x210] ;  /* 0x00008400ff067b82 */ /* 0x000ea20000000a00 */
[----:B------:R-:W-:Y:S01]  /*0030*/  ULDC.64 UR6, c[0x0][0x208] ;  /* 0x0000820000067ab9 */ /* 0x000fe20000000a00 */
[----:B------:R-:W3:Y:S01]  /*0040*/  S2R R0, SR_TID.X ;  /* 0x0000000000007919 */ /* 0x000ee20000002100 */
[----:B-1----:R-:W-:Y:S02]  /*0050*/  SHF.L.U32 R3, R3, 0x5, RZ ;  /* 0x0000000503037819 */ /* 0x002fe400000006ff */
[C---:B---3--:R-:W-:Y:S01]  /*0060*/  SHF.L.U32 R2, R0.reuse, 0x2, RZ ;  /* 0x0000000200027819 */ /* 0x048fe200000006ff */
[----:B------:R-:W-:-:S03]  /*0070*/  IMAD.SHL.U32 R5, R0, 0x20, RZ ;  /* 0x0000002000057824 */ /* 0x000fc600078e00ff */
[----:B------:R-:W-:Y:S02]  /*0080*/  LOP3.LUT R4, R3, 0x1c, R2, 0xf8, !PT ;  /* 0x0000001c03047812 */ /* 0x000fe400078ef802 */
[----:B------:R-:W-:Y:S02]  /*0090*/  LOP3.LUT R5, R5, 0xf00, RZ, 0xc0, !PT ;  /* 0x00000f0005057812 */ /* 0x000fe400078ec0ff */
[----:B------:R-:W-:Y:S02]  /*00a0*/  SHF.R.S32.HI R11, RZ, 0x1f, R4 ;  /* 0x0000001fff0b7819 */ /* 0x000fe40000011404 */
[----:B------:R-:W-:Y:S02]  /*00b0*/  ISETP.GE.AND P1, PT, R4, 0x400, PT ;  /* 0x000004000400780c */ /* 0x000fe40003f26270 */
[----:B------:R-:W-:-:S04]  /*00c0*/  LEA.HI R11, R11, R4, RZ, 0x8 ;  /* 0x000000040b0b7211 */ /* 0x000fc800078f40ff */
[C---:B------:R-:W-:Y:S02]  /*00d0*/  LOP3.LUT R10, R11.reuse, 0xffffff00, RZ, 0xc0, !PT ;  /* 0xffffff000b0a7812 */ /* 0x040fe400078ec0ff */
[----:B------:R-:W-:Y:S02]  /*00e0*/  SHF.L.U32 R11, R11, 0x4, RZ ;  /* 0x000000040b0b7819 */ /* 0x000fe400000006ff */
[----:B------:R-:W-:Y:S02]  /*00f0*/  IADD3 R10, R5, R4, -R10 ;  /* 0x00000004050a7210 */ /* 0x000fe40007ffe80a */
[----:B------:R-:W-:Y:S02]  /*0100*/  CS2R R4, SRZ ;  /* 0x0000000000047805 */ /* 0x000fe4000001ff00 */
[----:B------:R-:W-:-:S05]  /*0110*/  LOP3.LUT R11, R11, 0xfffff000, RZ, 0xc0, !PT ;  /* 0xfffff0000b0b7812 */ /* 0x000fca00078ec0ff */
[----:B------:R-:W-:-:S04]  /*0120*/  IMAD.IADD R11, R11, 0x1, R10 ;  /* 0x000000010b0b7824 */ /* 0x000fc800078e020a */
[----:B--2---:R-:W-:Y:S01]  /*0130*/  IMAD.WIDE R16, R11, 0x4, R6 ;  /* 0x000000040b107825 */ /* 0x004fe200078e0206 */
[----:B------:R-:W-:-:S06]  /*0140*/  CS2R R6, SRZ ;  /* 0x0000000000067805 */ /* 0x000fcc000001ff00 */
[----:B------:R-:W2:Y:S01]  /*0150*/  @!P1 LDG.E.128 R4, desc[UR6][R16.64] ;  /* 0x0000000610049981 */ /* 0x000ea2000c1e1d00 */
[----:B------:R-:W1:Y:S01]  /*0160*/  S2UR UR5, SR_CgaCtaId ;  /* 0x00000000000579c3 */ /* 0x000e620000008800 */
[C---:B------:R-:W-:Y:S01]  /*0170*/  LOP3.LUT P3, RZ, R0.reuse, 0x18, RZ, 0xc0, !PT ;  /* 0x0000001800ff7812 */ /* 0x040fe2000786c0ff */
[----:B------:R-:W-:Y:S01]  /*0180*/  UMOV UR4, 0x400 ;  /* 0x0000040000047882 */ /* 0x000fe20000000000 */
[C---:B------:R-:W-:Y:S02]  /*0190*/  ISETP.GE.AND P2, PT, R0.reuse, 0x80, PT ;  /* 0x000000800000780c */ /* 0x040fe40003f46270 */
[----:B------:R-:W-:-:S04]  /*01a0*/  LOP3.LUT P0, RZ, R0, 0x3, RZ, 0xc0, !PT ;  /* 0x0000000300ff7812 */ /* 0x000fc8000780c0ff */
[----:B------:R-:W-:Y:S01]  /*01b0*/  ISETP.LT.AND P0, PT, R0, 0x80, !P0 ;  /* 0x000000800000780c */ /* 0x000fe20004701270 */
[----:B-1----:R-:W-:Y:S01]  /*01c0*/  UPRMT UR4, UR5, 0x654, UR4 ;  /* 0x0000065405047896 */ /* 0x002fe20008000004 */
[----:B--2---:R-:W-:Y:S02]  /*01d0*/  SEL R11, R4, RZ, !P1 ;  /* 0x000000ff040b7207 */ /* 0x004fe40004800000 */
[----:B------:R-:W-:Y:S02]  /*01e0*/  SEL R12, R5, RZ, !P1 ;  /* 0x000000ff050c7207 */ /* 0x000fe40004800000 */
[----:B------:R-:W-:Y:S02]  /*01f0*/  SEL R13, R6, RZ, !P1 ;  /* 0x000000ff060d7207 */ /* 0x000fe40004800000 */
[----:B------:R-:W-:Y:S02]  /*0200*/  SEL R14, R7, RZ, !P1 ;  /* 0x000000ff070e7207 */ /* 0x000fe40004800000 */
[----:B------:R-:W-:-:S02]  /*0210*/  FSEL R4, R11, RZ, !P1 ;  /* 0x000000ff0b047208 */ /* 0x000fc40004800000 */
[----:B------:R-:W-:Y:S02]  /*0220*/  FSEL R5, R12, RZ, !P1 ;  /* 0x000000ff0c057208 */ /* 0x000fe40004800000 */
[----:B------:R-:W-:Y:S01]  /*0230*/  FSEL R6, R13, RZ, !P1 ;  /* 0x000000ff0d067208 */ /* 0x000fe20004800000 */
[----:B------:R-:W1:Y:S01]  /*0240*/  SHFL.BFLY PT, R15, R4, 0x10, 0x1f ;  /* 0x0e001f00040f7f89 */ /* 0x000e6200000e0000 */
[----:B------:R-:W-:-:S03]  /*0250*/  FSEL R7, R14, RZ, !P1 ;  /* 0x000000ff0e077208 */ /* 0x000fc60004800000 */
[----:B------:R-:W2:Y:S04]  /*0260*/  SHFL.BFLY PT, R10, R5, 0x10, 0x1f ;  /* 0x0e001f00050a7f89 */ /* 0x000ea800000e0000 */
[----:B------:R-:W3:Y:S04]  /*0270*/  SHFL.BFLY PT, R17, R6, 0x10, 0x1f ;  /* 0x0e001f0006117f89 */ /* 0x000ee800000e0000 */
[----:B------:R-:W4:Y:S01]  /*0280*/  SHFL.BFLY PT, R22, R7, 0x10, 0x1f ;  /* 0x0e001f0007167f89 */ /* 0x000f2200000e0000 */
[----:B-1----:R-:W-:Y:S01]  /*0290*/  FADD R16, R4, R15 ;  /* 0x0000000f04107221 */ /* 0x002fe20000000000 */
[----:B--2---:R-:W-:-:S04]  /*02a0*/  FADD R18, R5, R10 ;  /* 0x0000000a05127221 */ /* 0x004fc80000000000 */
[----:B------:R-:W1:Y:S01]  /*02b0*/  SHFL.BFLY PT, R19, R16, 0x8, 0x1f ;  /* 0x0d001f0010137f89 */ /* 0x000e6200000e0000 */
[----:B------:R-:W-:Y:S01]  /*02c0*/  SHF.R.U32.HI R10, RZ, 0x5, R0 ;  /* 0x00000005ff0a7819 */ /* 0x000fe20000011600 */
[----:B---3--:R-:W-:Y:S02]  /*02d0*/  FADD R20, R6, R17 ;  /* 0x0000001106147221 */ /* 0x008fe40000000000 */
[----:B------:R-:W2:Y:S01]  /*02e0*/  SHFL.BFLY PT, R21, R18, 0x8, 0x1f ;  /* 0x0d001f0012157f89 */ /* 0x000ea200000e0000 */
[----:B------:R-:W-:Y:S01]  /*02f0*/  LOP3.LUT R17, R2, 0x1c, RZ, 0xc0, !PT ;  /* 0x0000001c02117812 */ /* 0x000fe200078ec0ff */
[----:B----4-:R-:W-:Y:S02]  /*0300*/  FADD R22, R7, R22 ;  /* 0x0000001607167221 */ /* 0x010fe40000000000 */
[----:B------:R-:W3:Y:S01]  /*0310*/  SHFL.BFLY PT, R23, R20, 0x8, 0x1f ;  /* 0x0d001f0014177f89 */ /* 0x000ee200000e0000 */
[----:B------:R-:W-:Y:S01]  /*0320*/  SGXT.U32 R10, R10, 0x2 ;  /* 0x000000020a0a781a */ /* 0x000fe20000000000 */
[----:B------:R-:W-:-:S02]  /*0330*/  IMAD.SHL.U32 R15, R17, 0x10, RZ ;  /* 0x00000010110f7824 */ /* 0x000fc400078e00ff */
[----:B------:R-:W4:Y:S01]  /*0340*/  SHFL.BFLY PT, R5, R22, 0x8, 0x1f ;  /* 0x0d001f0016057f89 */ /* 0x000f2200000e0000 */
[----:B------:R-:W-:Y:S01]  /*0350*/  SHF.L.U32 R4, R10, 0x2, RZ ;  /* 0x000000020a047819 */ /* 0x000fe200000006ff */
[----:B-1----:R-:W-:-:S03]  /*0360*/  FADD R19, R16, R19 ;  /* 0x0000001310137221 */ /* 0x002fc60000000000 */
[----:B------:R-:W-:Y:S01]  /*0370*/  LOP3.LUT R16, R15, R4, RZ, 0xfc, !PT ;  /* 0x000000040f107212 */ /* 0x000fe200078efcff */
[----:B--2---:R-:W-:-:S04]  /*0380*/  FADD R21, R18, R21 ;  /* 0x0000001512157221 */ /* 0x004fc80000000000 */
[----:B------:R-:W-:Y:S01]  /*0390*/  @!P3 STS [R16+UR4], R19 ;  /* 0x000000131000b988 */ /* 0x000fe20008000804 */
[----:B---3--:R-:W-:-:S03]  /*03a0*/  FADD R23, R20, R23 ;  /* 0x0000001714177221 */ /* 0x008fc60000000000 */
[----:B------:R-:W-:Y:S01]  /*03b0*/  @!P3 STS [R16+UR4+0x10], R21 ;  /* 0x000010151000b988 */ /* 0x000fe20008000804 */
[----:B----4-:R-:W-:-:S03]  /*03c0*/  FADD R7, R22, R5 ;  /* 0x0000000516077221 */ /* 0x010fc60000000000 */
[----:B------:R-:W-:Y:S04]  /*03d0*/  @!P3 STS [R16+UR4+0x20], R23 ;  /* 0x000020171000b988 */ /* 0x000fe80008000804 */
[----:B------:R-:W-:Y:S01]  /*03e0*/  @!P3 STS [R16+UR4+0x30], R7 ;  /* 0x000030071000b988 */ /* 0x000fe20008000804 */
[----:B------:R-:W-:Y:S06]  /*03f0*/  BAR.SYNC.DEFER_BLOCKING 0x0 ;  /* 0x0000000000007b1d */ /* 0x000fec0000010000 */
[----:B------:R-:W1:Y:S04]  /*0400*/  @!P2 LDS R9, [R2+UR4] ;  /* 0x000000040209a984 */ /* 0x000e680008000800 */
[----:B-1----:R-:W1:Y:S02]  /*0410*/  SHFL.BFLY PT, R4, R9, 0x2, 0x1f ;  /* 0x0c401f0009047f89 */ /* 0x002e6400000e0000 */
[----:B-1----:R-:W-:-:S05]  /*0420*/  FADD R18, R9, R4 ;  /* 0x0000000409127221 */ /* 0x002fca0000000000 */
[----:B------:R-:W1:Y:S02]  /*0430*/  SHFL.BFLY PT, R5, R18, 0x1, 0x1f ;  /* 0x0c201f0012057f89 */ /* 0x000e6400000e0000 */
[----:B-1----:R-:W-:-:S05]  /*0440*/  FADD R19, R18, R5 ;  /* 0x0000000512137221 */ /* 0x002fca0000000000 */
[----:B------:R-:W-:Y:S01]  /*0450*/  @P0 STS [R2+UR4], R19 ;  /* 0x0000001302000988 */ /* 0x000fe20008000804 */
[----:B------:R-:W-:Y:S06]  /*0460*/  BAR.SYNC.DEFER_BLOCKING 0x0 ;  /* 0x0000000000007b1d */ /* 0x000fec0000010000 */
[----:B------:R-:W1:Y:S04]  /*0470*/  LDS R5, [R15+UR4+0x10] ;  /* 0x000010040f057984 */ /* 0x000e680008000800 */
[----:B------:R-:W2:Y:S04]  /*0480*/  LDS R7, [R15+UR4+0x30] ;  /* 0x000030040f077984 */ /* 0x000ea80008000800 */
[----:B------:R-:W3:Y:S04]  /*0490*/  LDS R4, [R15+UR4] ;  /* 0x000000040f047984 */ /* 0x000ee80008000800 */
[----:B------:R-:W4:Y:S01]  /*04a0*/  LDS R6, [R15+UR4+0x20] ;  /* 0x000020040f067984 */ /* 0x000f220008000800 */
[----:B-1----:R-:W-:-:S04]  /*04b0*/  FFMA R12, R5, -0.0625, R12 ;  /* 0xbd800000050c7823 */ /* 0x002fc8000000000c */
[----:B------:R-:W-:Y:S01]  /*04c0*/  FMUL R12, R12, R12 ;  /* 0x0000000c0c0c7220 */ /* 0x000fe20000400000 */
[----:B--2---:R-:W-:Y:S01]  /*04d0*/  FFMA R14, R7, -0.0625, R14 ;  /* 0xbd800000070e7823 */ /* 0x004fe2000000000e */
[----:B---3--:R-:W-:-:S03]  /*04e0*/  FFMA R11, R4, -0.0625, R11 ;  /* 0xbd800000040b7823 */ /* 0x008fc6000000000b */
[----:B------:R-:W-:Y:S01]  /*04f0*/  FSEL R12, R12, RZ, !P1 ;  /* 0x000000ff0c0c7208 */ /* 0x000fe20004800000 */
[----:B------:R-:W-:Y:S01]  /*0500*/  FMUL R14, R14, R14 ;  /* 0x0000000e0e0e7220 */ /* 0x000fe20000400000 */
[----:B------:R-:W-:Y:S01]  /*0510*/  FMUL R11, R11, R11 ;  /* 0x0000000b0b0b7220 */ /* 0x000fe20000400000 */
[----:B----4-:R-:W-:Y:S02]  /*0520*/  FFMA R13, R6, -0.0625, R13 ;  /* 0xbd800000060d7823 */ /* 0x010fe4000000000d */
[----:B------:R-:W1:Y:S01]  /*0530*/  SHFL.BFLY PT, R9, R12, 0x10, 0x1f ;  /* 0x0e001f000c097f89 */ /* 0x000e6200000e0000 */
[----:B------:R-:W-:Y:S02]  /*0540*/  FSEL R14, R14, RZ, !P1 ;  /* 0x000000ff0e0e7208 */ /* 0x000fe40004800000 */
[----:B------:R-:W-:Y:S01]  /*0550*/  FSEL R11, R11, RZ, !P1 ;  /* 0x000000ff0b0b7208 */ /* 0x000fe20004800000 */
[----:B------:R-:W-:Y:S02]  /*0560*/  FMUL R13, R13, R13 ;  /* 0x0000000d0d0d7220 */ /* 0x000fe40000400000 */
[----:B------:R-:W2:Y:S03]  /*0570*/  SHFL.BFLY PT, R19, R14, 0x10, 0x1f ;  /* 0x0e001f000e137f89 */ /* 0x000ea600000e0000 */
[----:B------:R-:W-:Y:S01]  /*0580*/  FSEL R13, R13, RZ, !P1 ;  /* 0x000000ff0d0d7208 */ /* 0x000fe20004800000 */
[----:B------:R-:W3:Y:S04]  /*0590*/  SHFL.BFLY PT, R18, R11, 0x10, 0x1f ;  /* 0x0e001f000b127f89 */ /* 0x000ee800000e0000 */
[----:B------:R-:W4:Y:S01]  /*05a0*/  SHFL.BFLY PT, R22, R13, 0x10, 0x1f ;  /* 0x0e001f000d167f89 */ /* 0x000f2200000e0000 */
[----:B-1----:R-:W-:Y:S01]  /*05b0*/  FADD R20, R12, R9 ;  /* 0x000000090c147221 */ /* 0x002fe20000000000 */
[----:B------:R-:W-:-:S02]  /*05c0*/  IADD3 R12, R15, UR4, RZ ;  /* 0x000000040f0c7c10 */ /* 0x000fc4000fffe0ff */
[----:B------:R-:W-:Y:S02]  /*05d0*/  LOP3.LUT R9, R0, 0x1f, RZ, 0xc0, !PT ;  /* 0x0000001f00097812 */ /* 0x000fe400078ec0ff */
[----:B------:R-:W1:Y:S01]  /*05e0*/  SHFL.BFLY PT, R21, R20, 0x8, 0x1f ;  /* 0x0d001f0014157f89 */ /* 0x000e6200000e0000 */
[----:B--2---:R-:W-:Y:S01]  /*05f0*/  FADD R24, R14, R19 ;  /* 0x000000130e187221 */ /* 0x004fe20000000000 */
[----:B------:R-:W-:Y:S01]  /*0600*/  IMAD R17, R17, -0xc, R12 ;  /* 0xfffffff411117824 */ /* 0x000fe200078e020c */
[----:B------:R-:W-:Y:S01]  /*0610*/  LEA R9, R9, UR4, 0x2 ;  /* 0x0000000409097c11 */ /* 0x000fe2000f8e10ff */
[----:B------:R-:W-:Y:S01]  /*0620*/  BAR.SYNC.DEFER_BLOCKING 0x0 ;  /* 0x0000000000007b1d */ /* 0x000fe20000010000 */
[----:B---3--:R-:W-:Y:S01]  /*0630*/  FADD R18, R11, R18 ;  /* 0x000000120b127221 */ /* 0x008fe20000000000 */
[----:B----4-:R-:W-:-:S04]  /*0640*/  FADD R22, R13, R22 ;  /* 0x000000160d167221 */ /* 0x010fc80000000000 */
[----:B------:R-:W2:Y:S04]  /*0650*/  SHFL.BFLY PT, R11, R24, 0x8, 0x1f ;  /* 0x0d001f00180b7f89 */ /* 0x000ea800000e0000 */
[----:B------:R-:W3:Y:S04]  /*0660*/  SHFL.BFLY PT, R19, R18, 0x8, 0x1f ;  /* 0x0d001f0012137f89 */ /* 0x000ee800000e0000 */
[----:B------:R-:W4:Y:S01]  /*0670*/  SHFL.BFLY PT, R23, R22, 0x8, 0x1f ;  /* 0x0d001f0016177f89 */ /* 0x000f2200000e0000 */
[----:B-1----:R-:W-:-:S03]  /*0680*/  FADD R21, R20, R21 ;  /* 0x0000001514157221 */ /* 0x002fc60000000000 */
[----:B------:R-:W-:Y:S01]  /*0690*/  STS.128 [R17], R4 ;  /* 0x0000000411007388 */ /* 0x000fe20000000c00 */
[----:B------:R-:W-:Y:S01]  /*06a0*/  BAR.SYNC.DEFER_BLOCKING 0x0 ;  /* 0x0000000000007b1d */ /* 0x000fe20000010000 */
[----:B--2---:R-:W-:Y:S01]  /*06b0*/  FADD R25, R24, R11 ;  /* 0x0000000b18197221 */ /* 0x004fe20000000000 */
[----:B---3--:R-:W-:Y:S01]  /*06c0*/  FADD R19, R18, R19 ;  /* 0x0000001312137221 */ /* 0x008fe20000000000 */
[----:B----4-:R-:W-:-:S03]  /*06d0*/  FADD R23, R22, R23 ;  /* 0x0000001716177221 */ /* 0x010fc60000000000 */
[----:B------:R-:W1:Y:S02]  /*06e0*/  LDS R11, [R9] ;  /* 0x00000000090b7984 */ /* 0x000e640000000800 */
[----:B------:R-:W-:Y:S06]  /*06f0*/  BAR.SYNC.DEFER_BLOCKING 0x0 ;  /* 0x0000000000007b1d */ /* 0x000fec0000010000 */
[----:B------:R2:W-:Y:S04]  /*0700*/  @!P3 STS [R16+UR4], R19 ;  /* 0x000000131000b988 */ /* 0x0005e80008000804 */
[----:B------:R3:W-:Y:S04]  /*0710*/  @!P3 STS [R16+UR4+0x10], R21 ;  /* 0x000010151000b988 */ /* 0x0007e80008000804 */
[----:B------:R4:W-:Y:S01]  /*0720*/  @!P3 STS [R16+UR4+0x20], R23 ;  /* 0x000020171000b988 */ /* 0x0009e20008000804 */
[----:B--2---:R-:W2:Y:S03]  /*0730*/  LDC.64 R18, c[0x0][0x228] ;  /* 0x00008a00ff127b82 */ /* 0x004ea60000000a00 */
[----:B------:R-:W-:Y:S01]  /*0740*/  @!P3 STS [R16+UR4+0x30], R25 ;  /* 0x000030191000b988 */ /* 0x000fe20008000804 */
[----:B-1----:R-:W-:Y:S01]  /*0750*/  FMUL R11, R11, 0.0625 ;  /* 0x3d8000000b0b7820 */ /* 0x002fe20000400000 */
[----:B---3--:R-:W-:-:S03]  /*0760*/  LOP3.LUT R21, R3, 0x1f, R0, 0xf8, !PT ;  /* 0x0000001f03157812 */ /* 0x008fc600078ef800 */
[----:B------:R-:W-:Y:S01]  /*0770*/  BAR.SYNC.DEFER_BLOCKING 0x0 ;  /* 0x0000000000007b1d */ /* 0x000fe20000010000 */
[----:B----4-:R-:W-:Y:S02]  /*0780*/  IMAD.MOV.U32 R23, RZ, RZ, 0x3d800000 ;  /* 0x3d800000ff177424 */ /* 0x010fe400078e00ff */
[----:B--2---:R-:W-:-:S03]  /*0790*/  IMAD.WIDE R18, R21, 0x4, R18 ;  /* 0x0000000415127825 */ /* 0x004fc600078e0212 */
[----:B------:R-:W1:Y:S04]  /*07a0*/  @!P2 LDS R8, [R2+UR4] ;  /* 0x000000040208a984 */ /* 0x000e680008000800 */
[----:B-1----:R-:W1:Y:S02]  /*07b0*/  SHFL.BFLY PT, R5, R8, 0x2, 0x1f ;  /* 0x0c401f0008057f89 */ /* 0x002e6400000e0000 */
[----:B-1----:R-:W-:-:S05]  /*07c0*/  FADD R12, R8, R5 ;  /* 0x00000005080c7221 */ /* 0x002fca0000000000 */
[----:B------:R-:W1:Y:S02]  /*07d0*/  SHFL.BFLY PT, R5, R12, 0x1, 0x1f ;  /* 0x0c201f000c057f89 */ /* 0x000e6400000e0000 */
[----:B-1----:R-:W-:-:S05]  /*07e0*/  FADD R13, R12, R5 ;  /* 0x000000050c0d7221 */ /* 0x002fca0000000000 */
[----:B------:R1:W-:Y:S01]  /*07f0*/  @P0 STS [R2+UR4], R13 ;  /* 0x0000000d02000988 */ /* 0x0003e20008000804 */
[----:B------:R-:W-:Y:S01]  /*0800*/  BAR.SYNC.DEFER_BLOCKING 0x0 ;  /* 0x0000000000007b1d */ /* 0x000fe20000010000 */
[----:B------:R-:W-:-:S04]  /*0810*/  ISETP.GE.AND P0, PT, R21, 0x400, PT ;  /* 0x000004001500780c */ /* 0x000fc80003f06270 */
[----:B------:R-:W-:-:S03]  /*0820*/  ISETP.EQ.AND P0, PT, R10, RZ, !P0 ;  /* 0x000000ff0a00720c */ /* 0x000fc60004702270 */
[----:B-1----:R-:W1:Y:S01]  /*0830*/  LDC.64 R12, c[0x0][0x218] ;  /* 0x00008600ff0c7b82 */ /* 0x002e620000000a00 */
[----:B------:R-:W-:Y:S04]  /*0840*/  LDS R4, [R15+UR4] ;  /* 0x000000040f047984 */ /* 0x000fe80008000800 */
[----:B------:R-:W-:Y:S01]  /*0850*/  LDS R5, [R15+UR4+0x10] ;  /* 0x000010040f057984 */ /* 0x000fe20008000800 */
[----:B-1----:R-:W-:-:S03]  /*0860*/  IMAD.WIDE R12, R21, 0x4, R12 ;  /* 0x00000004150c7825 */ /* 0x002fc600078e020c */
[----:B------:R-:W-:Y:S04]  /*0870*/  LDS R6, [R15+UR4+0x20] ;  /* 0x000020040f067984 */ /* 0x000fe80008000800 */
[----:B------:R-:W1:Y:S01]  /*0880*/  LDS R7, [R15+UR4+0x30] ;  /* 0x000030040f077984 */ /* 0x000e620008000800 */
[----:B------:R-:W-:Y:S06]  /*0890*/  BAR.SYNC.DEFER_BLOCKING 0x0 ;  /* 0x0000000000007b1d */ /* 0x000fec0000010000 */
[----:B-1----:R-:W-:Y:S02]  /*08a0*/  STS.128 [R17], R4 ;  /* 0x0000000411007388 */ /* 0x002fe40000000c00 */
[----:B------:R-:W-:Y:S06]  /*08b0*/  BAR.SYNC.DEFER_BLOCKING 0x0 ;  /* 0x0000000000007b1d */ /* 0x000fec0000010000 */
[----:B------:R-:W1:Y:S02]  /*08c0*/  LDS R8, [R9] ;  /* 0x0000000009087984 */ /* 0x000e640000000800 */
[----:B------:R-:W-:Y:S06]  /*08d0*/  BAR.SYNC.DEFER_BLOCKING 0x0 ;  /* 0x0000000000007b1d */ /* 0x000fec0000010000 */
[----:B------:R2:W-:Y:S01]  /*08e0*/  STS.128 [R17], R4 ;  /* 0x0000000411007388 */ /* 0x0005e20000000c00 */
[----:B-1----:R-:W-:-:S04]  /*08f0*/  FFMA R8, R8, R23, 9.9999997473787516356e-06 ;  /* 0x3727c5ac08087423 */ /* 0x002fc80000000017 */
[----:B------:R-:W1:Y:S01]  /*0900*/  MUFU.RSQ R3, R8 ;  /* 0x0000000800037308 */ /* 0x000e620000001400 */
[----:B------:R-:W-:Y:S06]  /*0910*/  BAR.SYNC.DEFER_BLOCKING 0x0 ;  /* 0x0000000000007b1d */ /* 0x000fec0000010000 */
[----:B-1----:R2:W-:Y:S04]  /*0920*/  @P0 STG.E desc[UR6][R18.64], R3 ;  /* 0x0000000312000986 */ /* 0x0025e8000c101906 */
[----:B------:R2:W-:Y:S01]  /*0930*/  @P0 STG.E desc[UR6][R12.64], R11 ;  /* 0x0000000b0c000986 */ /* 0x0005e2000c101906 */
[----:B------:R-:W-:Y:S05]  /*0940*/  @!P0 EXIT ;  /* 0x000000000000894d */ /* 0x000fea0003800000 */
[----:B------:R-:W0:Y:S01]  /*0950*/  LDS R9, [R9] ;  /* 0x0000000009097984 */ /* 0x000e220000000800 */
[----:B--2---:R-:W1:Y:S02]  /*0960*/  LDC.64 R2, c[0x0][0x220] ;  /* 0x00008800ff027b82 */ /* 0x004e640000000a00 */
[----:B-1----:R-:W-:-:S05]  /*0970*/  IMAD.WIDE R2, R21, 0x4, R2 ;  /* 0x0000000415027825 */ /* 0x002fca00078e0202 */
[----:B0-----:R-:W-:Y:S01]  /*0980*/  STG.E desc[UR6][R2.64], R9 ;  /* 0x0000000902007986 */ /* 0x001fe2000c101906 */
[----:B------:R-:W-:Y:S05]  /*0990*/  EXIT ;  /* 0x000000000000794d */ /* 0x000fea0003800000 */
.L_x_0:
[----:B------:R-:W-:-:S00]  /*09a0*/  BRA `(.L_x_0) ;  /* 0xfffffffc00fc7947 */ /* 0x000fc0000383ffff */
[----:B------:R-:W-:-:S00]  /*09b0*/  NOP ;  /* 0x0000000000007918 */ /* 0x000fc00000000000 */
        /* <DEDUP_REMOVED lines=12> */
.L_x_1:


//--------------------- .nv.global.init           --------------------------
	.section	.nv.global.init,"aw",@progbits
.nv.global.init:
	.type		_$_str,@object
	.size		_$_str,(.L_0 - _$_str)
_$_str:
        /*0000*/ 	.byte	0x5f, 0x5f, 0x43, 0x55, 0x44, 0x41, 0x5f, 0x46, 0x54, 0x5a, 0x00
.L_0:


//--------------------- .nv.shared.triton_per_fused__native_batch_norm_legit_18 --------------------------
	.section	.nv.shared.triton_per_fused__native_batch_norm_legit_18,"aw",@nobits
	.sectionflags	@""
	.align	16
	.zero		1024


//--------------------- .nv.constant0.triton_per_fused__native_batch_norm_legit_18 --------------------------
	.section	.nv.constant0.triton_per_fused__native_batch_norm_legit_18,"a",@progbits
	.sectionflags	@""
	.align	4
.nv.constant0.triton_per_fused__native_batch_norm_legit_18:
	.zero		568
